	.headerflags	@"EF_CUDA_TEXMODE_UNIFIED EF_CUDA_64BIT_ADDRESS EF_CUDA_ACCELERATORS EF_CUDA_SM90 EF_CUDA_VIRTUAL_SM(EF_CUDA_SM90)"
	.elftype	@"ET_EXEC"


//--------------------- .nv.info                  --------------------------
	.section	.nv.info,"",@"SHT_CUDA_INFO"
	.align	4


	//----- nvinfo : EIATTR_REGCOUNT
	.align		4
        /*0000*/ 	.byte	0x04, 0x2f
        /*0002*/ 	.short	(.L_1 - .L_0)
	.align		4
.L_0:
        /*0004*/ 	.word	index@(triton_poi_fused_max_pool2d_with_indices_1)
        /*0008*/ 	.word	0x0000001a


	//----- nvinfo : EIATTR_MIN_STACK_SIZE
	.align		4
.L_1:
        /*000c*/ 	.byte	0x04, 0x12
        /*000e*/ 	.short	(.L_3 - .L_2)
	.align		4
.L_2:
        /*0010*/ 	.word	index@(triton_poi_fused_max_pool2d_with_indices_1)
        /*0014*/ 	.word	0x00000000


	//----- nvinfo : EIATTR_FRAME_SIZE
	.align		4
.L_3:
        /*0018*/ 	.byte	0x04, 0x11
        /*001a*/ 	.short	(.L_5 - .L_4)
	.align		4
.L_4:
        /*001c*/ 	.word	index@(triton_poi_fused_max_pool2d_with_indices_1)
        /*0020*/ 	.word	0x00000000


	//----- nvinfo : EIATTR_MIN_STACK_SIZE
	.align		4
.L_5:
        /*0024*/ 	.byte	0x04, 0x12
        /*0026*/ 	.short	(.L_7 - .L_6)
	.align		4
.L_6:
        /*0028*/ 	.word	index@(triton_poi_fused_max_pool2d_with_indices_1)
        /*002c*/ 	.word	0x00000000
.L_7:


//--------------------- .nv.info.triton_poi_fused_max_pool2d_with_indices_1 --------------------------
	.section	.nv.info.triton_poi_fused_max_pool2d_with_indices_1,"",@"SHT_CUDA_INFO"
	.sectionflags	@""
	.align	4


	//----- nvinfo : EIATTR_CUDA_API_VERSION
	.align		4
        /*0000*/ 	.byte	0x04, 0x37
        /*0002*/ 	.short	(.L_9 - .L_8)
.L_8:
        /*0004*/ 	.word	0x0000007c


	//----- nvinfo : EIATTR_KPARAM_INFO
	.align		4
.L_9:
        /*0008*/ 	.byte	0x04, 0x17
        /*000a*/ 	.short	(.L_11 - .L_10)
.L_10:
        /*000c*/ 	.word	0x00000000
        /*0010*/ 	.short	0x0003
        /*0012*/ 	.short	0x0018
        /*0014*/ 	.byte	0x00, 0xf0, 0x11, 0x00


	//----- nvinfo : EIATTR_KPARAM_INFO
	.align		4
.L_11:
        /*0018*/ 	.byte	0x04, 0x17
        /*001a*/ 	.short	(.L_13 - .L_12)
.L_12:
        /*001c*/ 	.word	0x00000000
        /*0020*/ 	.short	0x0002
        /*0022*/ 	.short	0x0010
        /*0024*/ 	.byte	0x00, 0xf4, 0x21, 0x00


	//----- nvinfo : EIATTR_KPARAM_INFO
	.align		4
.L_13:
        /*0028*/ 	.byte	0x04, 0x17
        /*002a*/ 	.short	(.L_15 - .L_14)
.L_14:
        /*002c*/ 	.word	0x00000000
        /*0030*/ 	.short	0x0001
        /*0032*/ 	.short	0x0008
        /*0034*/ 	.byte	0x00, 0xf4, 0x21, 0x00


	//----- nvinfo : EIATTR_KPARAM_INFO
	.align		4
.L_15:
        /*0038*/ 	.byte	0x04, 0x17
        /*003a*/ 	.short	(.L_17 - .L_16)
.L_16:
        /*003c*/ 	.word	0x00000000
        /*0040*/ 	.short	0x0000
        /*0042*/ 	.short	0x0000
        /*0044*/ 	.byte	0x00, 0xf4, 0x21, 0x00


	//----- nvinfo : EIATTR_SPARSE_MMA_MASK
	.align		4
.L_17:
        /*0048*/ 	.byte	0x03, 0x50
        /*004a*/ 	.short	0x0000


	//----- nvinfo : EIATTR_MAXREG_COUNT
	.align		4
        /*004c*/ 	.byte	0x03, 0x1b
        /*004e*/ 	.short	0x00ff


	//----- nvinfo : EIATTR_EXIT_INSTR_OFFSETS
	.align		4
        /*0050*/ 	.byte	0x04, 0x1c
        /*0052*/ 	.short	(.L_19 - .L_18)


	//   ....[0]....
.L_18:
        /*0054*/ 	.word	0x00001370


	//   ....[1]....
        /*0058*/ 	.word	0x00001390


	//----- nvinfo : EIATTR_REQNTID
	.align		4
.L_19:
        /*005c*/ 	.byte	0x04, 0x10
        /*005e*/ 	.short	(.L_21 - .L_20)
.L_20:
        /*0060*/ 	.word	0x00000080
        /*0064*/ 	.word	0x00000001
        /*0068*/ 	.word	0x00000001


	//----- nvinfo : EIATTR_CBANK_PARAM_SIZE
	.align		4
.L_21:
        /*006c*/ 	.byte	0x03, 0x19
        /*006e*/ 	.short	0x001c


	//----- nvinfo : EIATTR_PARAM_CBANK
	.align		4
        /*0070*/ 	.byte	0x04, 0x0a
        /*0072*/ 	.short	(.L_23 - .L_22)
	.align		4
.L_22:
        /*0074*/ 	.word	index@(.nv.constant0.triton_poi_fused_max_pool2d_with_indices_1)
        /*0078*/ 	.short	0x0210
        /*007a*/ 	.short	0x001c


	//----- nvinfo : EIATTR_SW_WAR
	.align		4
.L_23:
        /*007c*/ 	.byte	0x04, 0x36
        /*007e*/ 	.short	(.L_25 - .L_24)
.L_24:
        /*0080*/ 	.word	0x00000008
.L_25:


//--------------------- .nv.callgraph             --------------------------
	.section	.nv.callgraph,"",@"SHT_CUDA_CALLGRAPH"
	.align	4
	.sectionentsize	8
	.align		4
        /*0000*/ 	.word	0x00000000
	.align		4
        /*0004*/ 	.word	0xffffffff
	.align		4
        /*0008*/ 	.word	0x00000000
	.align		4
        /*000c*/ 	.word	0xfffffffe
	.align		4
        /*0010*/ 	.word	0x00000000
	.align		4
        /*0014*/ 	.word	0xfffffffd
	.align		4
        /*0018*/ 	.word	0x00000000
	.align		4
        /*001c*/ 	.word	0xfffffffc


//--------------------- .text.triton_poi_fused_max_pool2d_with_indices_1 --------------------------
	.section	.text.triton_poi_fused_max_pool2d_with_indices_1,"ax",@progbits
	.align	128
        .global         triton_poi_fused_max_pool2d_with_indices_1
        .type           triton_poi_fused_max_pool2d_with_indices_1,@function
        .size           triton_poi_fused_max_pool2d_with_indices_1,(.L_x_1 - triton_poi_fused_max_pool2d_with_indices_1)
        .other          triton_poi_fused_max_pool2d_with_indices_1,@"STO_CUDA_ENTRY STV_DEFAULT"
triton_poi_fused_max_pool2d_with_indices_1:
.text.triton_poi_fused_max_pool2d_with_indices_1:
[----:B------:R-:W0:Y:S02]  /*0000*/  LDC R1, c[0x0][0x28] ;  /* 0x00000a00ff017b82 */ /* 0x000e240000000800 */
[----:B------:R-:W1:Y:S01]  /*0010*/  S2R R5, SR_TID.X ;  /* 0x0000000000057919 */ /* 0x000e620000002100 */
[----:B------:R-:W-:Y:S01]  /*0020*/  CS2R R16, SRZ ;  /* 0x0000000000107805 */ /* 0x000fe2000001ff00 */
[----:B------:R-:W-:Y:S01]  /*0030*/  ULDC.64 UR4, c[0x0][0x208] ;  /* 0x0000820000047ab9 */ /* 0x000fe20000000a00 */
[----:B------:R-:W2:Y:S01]  /*0040*/  S2R R0, SR_CTAID.X ;  /* 0x0000000000007919 */ /* 0x000ea20000002500 */
[----:B------:R-:W-:Y:S02]  /*0050*/  CS2R R18, SRZ ;  /* 0x0000000000127805 */ /* 0x000fe4000001ff00 */
[----:B------:R-:W-:Y:S01]  /*0060*/  CS2R R20, SRZ ;  /* 0x0000000000147805 */ /* 0x000fe2000001ff00 */
[----:B------:R-:W-:Y:S01]  /*0070*/  ULDC.64 UR6, c[0x0][0x220] ;  /* 0x0000880000067ab9 */ /* 0x000fe20000000a00 */
[----:B-1----:R-:W-:Y:S02]  /*0080*/  LOP3.LUT R5, R5, 0x7f, RZ, 0xc0, !PT ;  /* 0x0000007f05057812 */ /* 0x002fe400078ec0ff */
[----:B--2---:R-:W-:-:S03]  /*0090*/  SHF.R.S32.HI R2, RZ, 0x18, R0 ;  /* 0x00000018ff027819 */ /* 0x004fc60000011400 */
[----:B------:R-:W-:Y:S01]  /*00a0*/  IMAD R5, R0, 0x80, R5 ;  /* 0x0000008000057824 */ /* 0x000fe200078e0205 */
[----:B------:R-:W-:-:S03]  /*00b0*/  SGXT R0, R2, 0x1 ;  /* 0x000000010200781a */ /* 0x000fc60000000200 */
[C---:B------:R-:W-:Y:S01]  /*00c0*/  VIADD R9, R5.reuse, 0xfffffffa ;  /* 0xfffffffa05097836 */ /* 0x040fe20000000000 */
[----:B------:R-:W1:Y:S01]  /*00d0*/  LDC.64 R2, c[0x0][0x210] ;  /* 0x00008400ff027b82 */ /* 0x000e620000000a00 */
[C---:B------:R-:W-:Y:S01]  /*00e0*/  VIADD R11, R5.reuse, 0xfffffff6 ;  /* 0xfffffff6050b7836 */ /* 0x040fe20000000000 */
[----:B------:R-:W-:Y:S01]  /*00f0*/  LEA.HI R0, R0, R5, RZ, 0x2 ;  /* 0x0000000500007211 */ /* 0x000fe200078f10ff */
[----:B------:R-:W-:-:S03]  /*0100*/  VIADD R13, R5, 0xfffffff7 ;  /* 0xfffffff7050d7836 */ /* 0x000fc60000000000 */
[----:B------:R-:W-:Y:S02]  /*0110*/  SHF.R.S32.HI R7, RZ, 0x2, R0 ;  /* 0x00000002ff077819 */ /* 0x000fe40000011400 */
[----:B------:R-:W-:Y:S02]  /*0120*/  LOP3.LUT R6, R0, 0xfffffffc, RZ, 0xc0, !PT ;  /* 0xfffffffc00067812 */ /* 0x000fe400078ec0ff */
[----:B------:R-:W-:-:S03]  /*0130*/  LEA.HI R0, R7, R7, RZ, 0x2 ;  /* 0x0000000707007211 */ /* 0x000fc600078f10ff */
[----:B------:R-:W-:Y:S01]  /*0140*/  IMAD.IADD R6, R5, 0x1, -R6 ;  /* 0x0000000105067824 */ /* 0x000fe200078e0a06 */
[----:B------:R-:W-:-:S03]  /*0150*/  LOP3.LUT R4, R0, 0xfffffffc, RZ, 0xc0, !PT ;  /* 0xfffffffc00047812 */ /* 0x000fc600078ec0ff */
[----:B------:R-:W-:Y:S02]  /*0160*/  VIADD R0, R6, 0x2 ;  /* 0x0000000206007836 */ /* 0x000fe40000000000 */
[----:B------:R-:W-:-:S03]  /*0170*/  IMAD.IADD R7, R7, 0x1, -R4 ;  /* 0x0000000107077824 */ /* 0x000fc600078e0a04 */
[----:B------:R-:W-:Y:S02]  /*0180*/  ISETP.GE.U32.AND P1, PT, R0, 0x4, PT ;  /* 0x000000040000780c */ /* 0x000fe40003f26070 */
[----:B------:R-:W-:Y:S01]  /*0190*/  ISETP.GT.AND P0, PT, R7, 0x1, PT ;  /* 0x000000010700780c */ /* 0x000fe20003f04270 */
[--C-:B-1----:R-:W-:Y:S01]  /*01a0*/  IMAD.WIDE R8, R9, 0x4, R2.reuse ;  /* 0x0000000409087825 */ /* 0x102fe200078e0202 */
[----:B------:R-:W-:Y:S02]  /*01b0*/  ISETP.GT.AND P6, PT, R7, 0x1, !P1 ;  /* 0x000000010700780c */ /* 0x000fe40004fc4270 */
[----:B------:R-:W-:Y:S01]  /*01c0*/  ISETP.GT.AND P4, PT, R6, 0x1, P0 ;  /* 0x000000010600780c */ /* 0x000fe20000784270 */
[----:B------:R-:W-:Y:S01]  /*01d0*/  IMAD.WIDE R10, R11, 0x4, R2 ;  /* 0x000000040b0a7825 */ /* 0x000fe200078e0202 */
[C---:B------:R-:W-:Y:S02]  /*01e0*/  ISETP.LT.AND P6, PT, R5.reuse, 0x100, P6 ;  /* 0x000001000500780c */ /* 0x040fe400037c1270 */
[----:B------:R-:W-:-:S02]  /*01f0*/  ISETP.LT.AND P4, PT, R5, 0x100, P4 ;  /* 0x000001000500780c */ /* 0x000fc40002781270 */
[----:B------:R-:W-:-:S04]  /*0200*/  ISETP.GT.AND P2, PT, R6, RZ, P0 ;  /* 0x000000ff0600720c */ /* 0x000fc80000744270 */
[----:B------:R-:W-:Y:S01]  /*0210*/  ISETP.LT.AND P2, PT, R5, 0x100, P2 ;  /* 0x000001000500780c */ /* 0x000fe20001741270 */
[----:B------:R-:W-:-:S04]  /*0220*/  IMAD.WIDE R12, R13, 0x4, R2 ;  /* 0x000000040d0c7825 */ /* 0x000fc800078e0202 */
[----:B------:R-:W2:Y:S04]  /*0230*/  @P6 LDG.E R16, desc[UR4][R8.64] ;  /* 0x0000000408106981 */ /* 0x000ea8000c1e1900 */
[----:B------:R1:W3:Y:S04]  /*0240*/  @P4 LDG.E R17, desc[UR4][R10.64] ;  /* 0x000000040a114981 */ /* 0x0002e8000c1e1900 */
[----:B------:R4:W5:Y:S01]  /*0250*/  @P2 LDG.E R18, desc[UR4][R12.64] ;  /* 0x000000040c122981 */ /* 0x000962000c1e1900 */
[C---:B------:R-:W-:Y:S01]  /*0260*/  VIADD R4, R6.reuse, 0x1 ;  /* 0x0000000106047836 */ /* 0x040fe20000000000 */
[----:B------:R-:W-:Y:S01]  /*0270*/  ISETP.GT.AND P5, PT, R6, -0x1, P0 ;  /* 0xffffffff0600780c */ /* 0x000fe200007a4270 */
[----:B------:R-:W-:-:S03]  /*0280*/  VIADD R15, R5, 0xfffffff8 ;  /* 0xfffffff8050f7836 */ /* 0x000fc60000000000 */
[----:B------:R-:W-:Y:S01]  /*0290*/  ISETP.LT.AND P5, PT, R5, 0x100, P5 ;  /* 0x000001000500780c */ /* 0x000fe20002fa1270 */
[----:B------:R-:W-:Y:S01]  /*02a0*/  IMAD.WIDE R14, R15, 0x4, R2 ;  /* 0x000000040f0e7825 */ /* 0x000fe200078e0202 */
[----:B------:R-:W-:-:S04]  /*02b0*/  ISETP.GE.U32.AND P3, PT, R4, 0x4, PT ;  /* 0x000000040400780c */ /* 0x000fc80003f66070 */
[----:B------:R-:W-:-:S04]  /*02c0*/  ISETP.GT.AND P0, PT, R7, 0x1, !P3 ;  /* 0x000000010700780c */ /* 0x000fc80005f04270 */
[C---:B------:R-:W-:Y:S01]  /*02d0*/  ISETP.LT.AND P0, PT, R5.reuse, 0x100, P0 ;  /* 0x000001000500780c */ /* 0x040fe20000701270 */
[C---:B-1----:R-:W-:Y:S02]  /*02e0*/  VIADD R11, R5.reuse, 0xfffffff9 ;  /* 0xfffffff9050b7836 */ /* 0x042fe40000000000 */
[----:B------:R1:W5:Y:S01]  /*02f0*/  @P5 LDG.E R19, desc[UR4][R14.64] ;  /* 0x000000040e135981 */ /* 0x000362000c1e1900 */
[----:B----4-:R-:W-:Y:S02]  /*0300*/  VIADD R13, R5, 0xfffffffd ;  /* 0xfffffffd050d7836 */ /* 0x010fe40000000000 */
[----:B------:R-:W-:-:S04]  /*0310*/  IMAD.WIDE R10, R11, 0x4, R2 ;  /* 0x000000040b0a7825 */ /* 0x000fc800078e0202 */
[----:B-1----:R-:W-:-:S03]  /*0320*/  IMAD.WIDE R14, R13, 0x4, R2 ;  /* 0x000000040d0e7825 */ /* 0x002fc600078e0202 */
[----:B------:R-:W4:Y:S01]  /*0330*/  @P0 LDG.E R20, desc[UR4][R10.64] ;  /* 0x000000040a140981 */ /* 0x000f22000c1e1900 */
[----:B--2---:R-:W-:Y:S02]  /*0340*/  SEL R12, R16, 0xff800000, P6 ;  /* 0xff800000100c7807 */ /* 0x004fe40003000000 */
[----:B------:R-:W-:Y:S02]  /*0350*/  ISETP.GT.AND P6, PT, R7, RZ, !P3 ;  /* 0x000000ff0700720c */ /* 0x000fe40005fc4270 */
[----:B---3--:R-:W-:Y:S02]  /*0360*/  SEL R23, R17, 0xff800000, P4 ;  /* 0xff80000011177807 */ /* 0x008fe40002000000 */
[----:B------:R-:W-:Y:S02]  /*0370*/  ISETP.GT.AND P4, PT, R7, RZ, PT ;  /* 0x000000ff0700720c */ /* 0x000fe40003f84270 */
[----:B------:R-:W-:Y:S02]  /*0380*/  ISETP.LT.AND P6, PT, R5, 0x100, P6 ;  /* 0x000001000500780c */ /* 0x000fe400037c1270 */
[----:B-----5:R-:W-:-:S02]  /*0390*/  SEL R18, R18, 0xff800000, P2 ;  /* 0xff80000012127807 */ /* 0x020fc40001000000 */
[----:B------:R-:W-:Y:S02]  /*03a0*/  ISETP.GT.AND P2, PT, R6, 0x1, P4 ;  /* 0x000000010600780c */ /* 0x000fe40002744270 */
[----:B------:R-:W-:Y:S02]  /*03b0*/  P2R R16, PR, RZ, 0x8 ;  /* 0x00000008ff107803 */ /* 0x000fe40000000000 */
[----:B------:R-:W-:Y:S01]  /*03c0*/  ISETP.LT.AND P2, PT, R5, 0x100, P2 ;  /* 0x000001000500780c */ /* 0x000fe20001741270 */
[----:B------:R-:W-:-:S04]  /*03d0*/  IMAD.MOV.U32 R17, RZ, RZ, RZ ;  /* 0x000000ffff117224 */ /* 0x000fc800078e00ff */
[----:B------:R-:W2:Y:S08]  /*03e0*/  @P6 LDG.E R21, desc[UR4][R14.64] ;  /* 0x000000040e156981 */ /* 0x000eb0000c1e1900 */
[----:B------:R1:W3:Y:S01]  /*03f0*/  @P2 LDG.E R17, desc[UR4][R8.64] ;  /* 0x0000000408112981 */ /* 0x0002e2000c1e1900 */
[----:B------:R-:W-:Y:S02]  /*0400*/  SEL R19, R19, 0xff800000, P5 ;  /* 0xff80000013137807 */ /* 0x000fe40002800000 */
[----:B------:R-:W-:-:S02]  /*0410*/  FSETP.GT.AND P5, PT, R18, R23, PT ;  /* 0x000000171200720b */ /* 0x000fc40003fa4000 */
[----:B----4-:R-:W-:Y:S02]  /*0420*/  SEL R20, R20, 0xff800000, P0 ;  /* 0xff80000014147807 */ /* 0x010fe40000000000 */
[----:B------:R-:W-:Y:S01]  /*0430*/  FSETP.NAN.AND P0, PT, R19, R19, PT ;  /* 0x000000131300720b */ /* 0x000fe20003f08000 */
[----:B------:R-:W-:Y:S02]  /*0440*/  VIADD R11, R5, 0xfffffffb ;  /* 0xfffffffb050b7836 */ /* 0x000fe40000000000 */
[----:B-1----:R-:W-:Y:S02]  /*0450*/  IMAD.MOV.U32 R8, RZ, RZ, RZ ;  /* 0x000000ffff087224 */ /* 0x002fe400078e00ff */
[----:B------:R-:W-:Y:S01]  /*0460*/  IMAD.WIDE R10, R11, 0x4, R2 ;  /* 0x000000040b0a7825 */ /* 0x000fe200078e0202 */
[----:B--2---:R-:W-:Y:S02]  /*0470*/  SEL R13, R21, 0xff800000, P6 ;  /* 0xff800000150d7807 */ /* 0x004fe40003000000 */
[----:B------:R-:W-:-:S04]  /*0480*/  FSETP.NAN.AND P6, PT, R18, R18, PT ;  /* 0x000000121200720b */ /* 0x000fc80003fc8000 */
[----:B------:R-:W-:Y:S02]  /*0490*/  @!P5 FSEL R18, R18, R23, P6 ;  /* 0x000000171212d208 */ /* 0x000fe40003000000 */
[----:B---3--:R-:W-:Y:S02]  /*04a0*/  SEL R17, R17, 0xff800000, P2 ;  /* 0xff80000011117807 */ /* 0x008fe40001000000 */
[----:B------:R-:W-:Y:S02]  /*04b0*/  FSETP.NAN.AND P6, PT, R20, R20, PT ;  /* 0x000000141400720b */ /* 0x000fe40003fc8000 */
[----:B------:R-:W-:-:S04]  /*04c0*/  FSETP.GEU.AND P2, PT, R18, R19, PT ;  /* 0x000000131200720b */ /* 0x000fc80003f4e000 */
[----:B------:R-:W-:-:S04]  /*04d0*/  @!P0 FSEL R19, R19, R18, !P2 ;  /* 0x0000001213138208 */ /* 0x000fc80005000000 */
[----:B------:R-:W-:-:S04]  /*04e0*/  FSETP.GEU.AND P0, PT, R19, R20, PT ;  /* 0x000000141300720b */ /* 0x000fc80003f0e000 */
[----:B------:R-:W-:Y:S02]  /*04f0*/  @!P6 FSEL R20, R20, R19, !P0 ;  /* 0x000000131414e208 */ /* 0x000fe40004000000 */
[-C--:B------:R-:W-:Y:S02]  /*0500*/  FSETP.NAN.AND P6, PT, R12, R12.reuse, PT ;  /* 0x0000000c0c00720b */ /* 0x080fe40003fc8000 */
[----:B------:R-:W-:-:S11]  /*0510*/  FSETP.GEU.AND P3, PT, R20, R12, PT ;  /* 0x0000000c1400720b */ /* 0x000fd60003f6e000 */
[----:B------:R-:W-:Y:S02]  /*0520*/  @!P6 FSEL R12, R12, R20, !P3 ;  /* 0x000000140c0ce208 */ /* 0x000fe40005800000 */
[----:B------:R-:W-:-:S04]  /*0530*/  ISETP.GT.AND P6, PT, R6, RZ, P4 ;  /* 0x000000ff0600720c */ /* 0x000fc800027c4270 */
[----:B------:R-:W-:-:S13]  /*0540*/  ISETP.LT.AND P6, PT, R5, 0x100, P6 ;  /* 0x000001000500780c */ /* 0x000fda00037c1270 */
[----:B------:R-:W2:Y:S01]  /*0550*/  @P6 LDG.E R8, desc[UR4][R10.64] ;  /* 0x000000040a086981 */ /* 0x000ea2000c1e1900 */
[----:B------:R-:W-:Y:S02]  /*0560*/  ISETP.GT.AND P4, PT, R6, -0x1, P4 ;  /* 0xffffffff0600780c */ /* 0x000fe40002784270 */
[----:B------:R-:W-:Y:S02]  /*0570*/  P2R R15, PR, RZ, 0x8 ;  /* 0x00000008ff0f7803 */ /* 0x000fe40000000000 */
[C---:B------:R-:W-:Y:S02]  /*0580*/  ISETP.LT.AND P4, PT, R5.reuse, 0x100, P4 ;  /* 0x000001000500780c */ /* 0x040fe40002781270 */
[-C--:B------:R-:W-:Y:S01]  /*0590*/  FSETP.GEU.AND P3, PT, R12, R17.reuse, PT ;  /* 0x000000110c00720b */ /* 0x080fe20003f6e000 */
[----:B------:R-:W-:Y:S01]  /*05a0*/  VIADD R9, R5, 0xfffffffc ;  /* 0xfffffffc05097836 */ /* 0x000fe20000000000 */
[----:B--2---:R-:W-:Y:S02]  /*05b0*/  SEL R14, R8, 0xff800000, P6 ;  /* 0xff800000080e7807 */ /* 0x004fe40003000000 */
[----:B------:R-:W-:Y:S01]  /*05c0*/  FSETP.NAN.AND P6, PT, R17, R17, PT ;  /* 0x000000111100720b */ /* 0x000fe20003fc8000 */
[----:B------:R-:W-:-:S12]  /*05d0*/  IMAD.WIDE R8, R9, 0x4, R2 ;  /* 0x0000000409087825 */ /* 0x000fd800078e0202 */
[----:B------:R-:W-:Y:S01]  /*05e0*/  @!P6 FSEL R17, R17, R12, !P3 ;  /* 0x0000000c1111e208 */ /* 0x000fe20005800000 */
[----:B------:R-:W-:-:S06]  /*05f0*/  IMAD.MOV.U32 R12, RZ, RZ, RZ ;  /* 0x000000ffff0c7224 */ /* 0x000fcc00078e00ff */
[----:B------:R1:W2:Y:S01]  /*0600*/  @P4 LDG.E R12, desc[UR4][R8.64] ;  /* 0x00000004080c4981 */ /* 0x0002a2000c1e1900 */
[----:B------:R-:W-:Y:S02]  /*0610*/  FSETP.GEU.AND P6, PT, R17, R14, PT ;  /* 0x0000000e1100720b */ /* 0x000fe40003fce000 */
[----:B------:R-:W-:Y:S01]  /*0620*/  SEL R11, RZ, 0x1, !P5 ;  /* 0x00000001ff0b7807 */ /* 0x000fe20006800000 */
[----:B------:R-:W-:Y:S02]  /*0630*/  IMAD.MOV.U32 R10, RZ, RZ, RZ ;  /* 0x000000ffff0a7224 */ /* 0x000fe400078e00ff */
[----:B-1----:R-:W-:-:S04]  /*0640*/  VIADD R9, R5, 0xfffffffe ;  /* 0xfffffffe05097836 */ /* 0x002fc80000000000 */
[----:B------:R-:W-:Y:S01]  /*0650*/  IMAD.WIDE R8, R9, 0x4, R2 ;  /* 0x0000000409087825 */ /* 0x000fe200078e0202 */
[----:B--2---:R-:W-:Y:S02]  /*0660*/  SEL R12, R12, 0xff800000, P4 ;  /* 0xff8000000c0c7807 */ /* 0x004fe40002000000 */
[----:B------:R-:W-:-:S13]  /*0670*/  FSETP.NAN.AND P4, PT, R14, R14, PT ;  /* 0x0000000e0e00720b */ /* 0x000fda0003f88000 */
[----:B------:R-:W-:Y:S02]  /*0680*/  @!P4 FSEL R14, R14, R17, !P6 ;  /* 0x000000110e0ec208 */ /* 0x000fe40007000000 */
[-C--:B------:R-:W-:Y:S02]  /*0690*/  FSETP.NAN.AND P4, PT, R12, R12.reuse, PT ;  /* 0x0000000c0c00720b */ /* 0x080fe40003f88000 */
[----:B------:R-:W-:-:S11]  /*06a0*/  FSETP.GEU.AND P5, PT, R14, R12, PT ;  /* 0x0000000c0e00720b */ /* 0x000fd60003fae000 */
[----:B------:R-:W-:Y:S02]  /*06b0*/  @!P4 FSEL R12, R12, R14, !P5 ;  /* 0x0000000e0c0cc208 */ /* 0x000fe40006800000 */
[----:B------:R-:W-:-:S04]  /*06c0*/  ISETP.GT.AND P4, PT, R7, RZ, !P1 ;  /* 0x000000ff0700720c */ /* 0x000fc80004f84270 */
[----:B------:R-:W-:-:S13]  /*06d0*/  ISETP.LT.AND P4, PT, R5, 0x100, P4 ;  /* 0x000001000500780c */ /* 0x000fda0002781270 */
[----:B------:R-:W2:Y:S01]  /*06e0*/  @P4 LDG.E R10, desc[UR4][R8.64] ;  /* 0x00000004080a4981 */ /* 0x000ea2000c1e1900 */
[----:B------:R-:W-:Y:S02]  /*06f0*/  SEL R11, R11, 0x2, P2 ;  /* 0x000000020b0b7807 */ /* 0x000fe40001000000 */
[-C--:B------:R-:W-:Y:S02]  /*0700*/  FSETP.NAN.AND P2, PT, R13, R13.reuse, PT ;  /* 0x0000000d0d00720b */ /* 0x080fe40003f48000 */
[----:B--2---:R-:W-:Y:S02]  /*0710*/  SEL R14, R10, 0xff800000, P4 ;  /* 0xff8000000a0e7807 */ /* 0x004fe40002000000 */
[----:B------:R-:W-:-:S09]  /*0720*/  FSETP.GEU.AND P4, PT, R12, R13, PT ;  /* 0x0000000d0c00720b */ /* 0x000fd20003f8e000 */
[----:B------:R-:W-:Y:S02]  /*0730*/  @!P2 FSEL R13, R13, R12, !P4 ;  /* 0x0000000c0d0da208 */ /* 0x000fe40006000000 */
[----:B------:R-:W-:Y:S02]  /*0740*/  ISETP.GT.AND P2, PT, R7, -0x1, PT ;  /* 0xffffffff0700780c */ /* 0x000fe40003f44270 */
[----:B------:R-:W-:Y:S02]  /*0750*/  P2R R19, PR, RZ, 0x10 ;  /* 0x00000010ff137803 */ /* 0x000fe40000000000 */
[----:B------:R-:W-:-:S04]  /*0760*/  ISETP.GT.AND P4, PT, R6, 0x1, P2 ;  /* 0x000000010600780c */ /* 0x000fc80001784270 */
[----:B------:R-:W-:Y:S01]  /*0770*/  ISETP.LT.AND P4, PT, R5, 0x100, P4 ;  /* 0x000001000500780c */ /* 0x000fe20002781270 */
[----:B------:R-:W-:-:S12]  /*0780*/  IMAD.MOV.U32 R10, RZ, RZ, RZ ;  /* 0x000000ffff0a7224 */ /* 0x000fd800078e00ff */
[----:B------:R-:W2:Y:S01]  /*0790*/  @P4 LDG.E R10, desc[UR4][R8.64] ;  /* 0x00000004080a4981 */ /* 0x000ea2000c1e1900 */
[----:B------:R-:W-:-:S04]  /*07a0*/  ISETP.GT.AND P2, PT, R6, RZ, P2 ;  /* 0x000000ff0600720c */ /* 0x000fc80001744270 */
[----:B------:R-:W-:Y:S02]  /*07b0*/  ISETP.LT.AND P2, PT, R5, 0x100, P2 ;  /* 0x000001000500780c */ /* 0x000fe40001741270 */
[----:B------:R-:W-:Y:S01]  /*07c0*/  SEL R20, R11, 0x3, P0 ;  /* 0x000000030b147807 */ /* 0x000fe20000000000 */
[----:B------:R-:W-:Y:S01]  /*07d0*/  VIADD R11, R5, 0xffffffff ;  /* 0xffffffff050b7836 */ /* 0x000fe20000000000 */
[----:B------:R-:W-:Y:S01]  /*07e0*/  P2R R18, PR, RZ, 0x40 ;  /* 0x00000040ff127803 */ /* 0x000fe20000000000 */
[----:B------:R-:W-:Y:S01]  /*07f0*/  IMAD.MOV.U32 R12, RZ, RZ, RZ ;  /* 0x000000ffff0c7224 */ /* 0x000fe200078e00ff */
[----:B------:R-:W-:Y:S02]  /*0800*/  ISETP.NE.AND P6, PT, R15, RZ, PT ;  /* 0x000000ff0f00720c */ /* 0x000fe40003fc5270 */
[----:B------:R-:W-:Y:S02]  /*0810*/  FSETP.NAN.AND P0, PT, R14, R14, PT ;  /* 0x0000000e0e00720b */ /* 0x000fe40003f08000 */
[----:B--2---:R-:W-:Y:S01]  /*0820*/  SEL R15, R10, 0xff800000, P4 ;  /* 0xff8000000a0f7807 */ /* 0x004fe20002000000 */
[----:B------:R-:W-:-:S05]  /*0830*/  IMAD.WIDE R10, R11, 0x4, R2 ;  /* 0x000000040b0a7825 */ /* 0x000fca00078e0202 */
[----:B------:R-:W2:Y:S01]  /*0840*/  @P2 LDG.E R12, desc[UR4][R10.64] ;  /* 0x000000040a0c2981 */ /* 0x000ea2000c1e1900 */
[----:B------:R-:W-:-:S04]  /*0850*/  FSETP.GEU.AND P4, PT, R13, R14, PT ;  /* 0x0000000e0d00720b */ /* 0x000fc80003f8e000 */
[----:B------:R-:W-:Y:S02]  /*0860*/  @!P0 FSEL R14, R14, R13, !P4 ;  /* 0x0000000d0e0e8208 */ /* 0x000fe40006000000 */
[-C--:B------:R-:W-:Y:S02]  /*0870*/  FSETP.NAN.AND P0, PT, R15, R15.reuse, PT ;  /* 0x0000000f0f00720b */ /* 0x080fe40003f08000 */
[----:B------:R-:W-:Y:S02]  /*0880*/  LOP3.LUT R13, R7, R6, RZ, 0xfc, !PT ;  /* 0x00000006070d7212 */ /* 0x000fe400078efcff */
[----:B------:R-:W-:Y:S01]  /*0890*/  SEL R20, R20, 0x4, P6 ;  /* 0x0000000414147807 */ /* 0x000fe20003000000 */
[----:B------:R-:W-:Y:S01]  /*08a0*/  IMAD.WIDE R8, R5, 0x4, R2 ;  /* 0x0000000405087825 */ /* 0x000fe200078e0202 */
[----:B--2---:R-:W-:Y:S02]  /*08b0*/  SEL R12, R12, 0xff800000, P2 ;  /* 0xff8000000c0c7807 */ /* 0x004fe40001000000 */
[----:B------:R-:W-:-:S05]  /*08c0*/  FSETP.GEU.AND P2, PT, R14, R15, PT ;  /* 0x0000000f0e00720b */ /* 0x000fca0003f4e000 */
[----:B------:R-:W-:Y:S02]  /*08d0*/  @!P0 FSEL R15, R15, R14, !P2 ;  /* 0x0000000e0f0f8208 */ /* 0x000fe40005000000 */
[----:B------:R-:W-:-:S04]  /*08e0*/  ISETP.GE.AND P0, PT, R5, 0x100, PT ;  /* 0x000001000500780c */ /* 0x000fc80003f06270 */
[----:B------:R-:W-:Y:S01]  /*08f0*/  ISETP.GT.AND P6, PT, R13, -0x1, !P0 ;  /* 0xffffffff0d00780c */ /* 0x000fe200047c4270 */
[----:B------:R-:W-:-:S12]  /*0900*/  IMAD.MOV.U32 R14, RZ, RZ, RZ ;  /* 0x000000ffff0e7224 */ /* 0x000fd800078e00ff */
[----:B------:R-:W2:Y:S01]  /*0910*/  @P6 LDG.E R14, desc[UR4][R8.64] ;  /* 0x00000004080e6981 */ /* 0x000ea2000c1e1900 */
[----:B------:R-:W-:Y:S02]  /*0920*/  SEL R20, R20, 0x5, P3 ;  /* 0x0000000514147807 */ /* 0x000fe40001800000 */
[----:B------:R-:W-:Y:S02]  /*0930*/  FSETP.GEU.AND P3, PT, R15, R12, PT ;  /* 0x0000000c0f00720b */ /* 0x000fe40003f6e000 */
[----:B------:R-:W-:Y:S02]  /*0940*/  P2R R17, PR, RZ, 0x10 ;  /* 0x00000010ff117803 */ /* 0x000fe40000000000 */
[----:B------:R-:W-:Y:S02]  /*0950*/  ISETP.NE.AND P4, PT, R19, RZ, PT ;  /* 0x000000ff1300720c */ /* 0x000fe40003f85270 */
[----:B------:R-:W-:Y:S01]  /*0960*/  P2R R19, PR, RZ, 0x8 ;  /* 0x00000008ff137803 */ /* 0x000fe20000000000 */
[----:B------:R-:W-:-:S04]  /*0970*/  VIADD R11, R5, 0x1 ;  /* 0x00000001050b7836 */ /* 0x000fc80000000000 */
[----:B------:R-:W-:Y:S01]  /*0980*/  IMAD.WIDE R10, R11, 0x4, R2 ;  /* 0x000000040b0a7825 */ /* 0x000fe200078e0202 */
[----:B--2---:R-:W-:Y:S02]  /*0990*/  SEL R13, R14, 0xff800000, P6 ;  /* 0xff8000000e0d7807 */ /* 0x004fe40003000000 */
[----:B------:R-:W-:-:S13]  /*09a0*/  FSETP.NAN.AND P6, PT, R12, R12, PT ;  /* 0x0000000c0c00720b */ /* 0x000fda0003fc8000 */
[----:B------:R-:W-:Y:S02]  /*09b0*/  @!P6 FSEL R12, R12, R15, !P3 ;  /* 0x0000000f0c0ce208 */ /* 0x000fe40005800000 */
[----:B------:R-:W-:-:S04]  /*09c0*/  ISETP.NE.AND P3, PT, R16, RZ, PT ;  /* 0x000000ff1000720c */ /* 0x000fc80003f65270 */
[----:B------:R-:W-:-:S04]  /*09d0*/  ISETP.GT.AND P3, PT, R7, -0x1, !P3 ;  /* 0xffffffff0700780c */ /* 0x000fc80005f64270 */
[----:B------:R-:W-:Y:S01]  /*09e0*/  ISETP.LT.AND P3, PT, R5, 0x100, P3 ;  /* 0x000001000500780c */ /* 0x000fe20001f61270 */
[----:B------:R-:W-:-:S12]  /*09f0*/  IMAD.MOV.U32 R14, RZ, RZ, RZ ;  /* 0x000000ffff0e7224 */ /* 0x000fd800078e00ff */
[----:B------:R-:W2:Y:S01]  /*0a00*/  @P3 LDG.E R14, desc[UR4][R10.64] ;  /* 0x000000040a0e3981 */ /* 0x000ea2000c1e1900 */
[----:B------:R-:W-:-:S04]  /*0a10*/  ISETP.NE.AND P6, PT, R18, RZ, PT ;  /* 0x000000ff1200720c */ /* 0x000fc80003fc5270 */
[----:B------:R-:W-:Y:S02]  /*0a20*/  SEL R20, R20, 0x6, P6 ;  /* 0x0000000614147807 */ /* 0x000fe40003000000 */
[----:B------:R-:W-:Y:S02]  /*0a30*/  FSETP.NAN.AND P6, PT, R13, R13, PT ;  /* 0x0000000d0d00720b */ /* 0x000fe40003fc8000 */
[----:B------:R-:W-:-:S04]  /*0a40*/  ISETP.GT.AND P1, PT, R7, -0x1, !P1 ;  /* 0xffffffff0700780c */ /* 0x000fc80004f24270 */
[C---:B------:R-:W-:Y:S01]  /*0a50*/  ISETP.LT.AND P1, PT, R5.reuse, 0x100, P1 ;  /* 0x000001000500780c */ /* 0x040fe20000f21270 */
[----:B------:R-:W-:-:S04]  /*0a60*/  VIADD R9, R5, 0x2 ;  /* 0x0000000205097836 */ /* 0x000fc80000000000 */
[----:B------:R-:W-:Y:S01]  /*0a70*/  IMAD.WIDE R8, R9, 0x4, R2 ;  /* 0x0000000409087825 */ /* 0x000fe200078e0202 */
[----:B--2---:R-:W-:Y:S02]  /*0a80*/  SEL R14, R14, 0xff800000, P3 ;  /* 0xff8000000e0e7807 */ /* 0x004fe40001800000 */
[----:B------:R-:W-:-:S04]  /*0a90*/  FSETP.GEU.AND P3, PT, R12, R13, PT ;  /* 0x0000000d0c00720b */ /* 0x000fc80003f6e000 */
[----:B------:R-:W-:Y:S01]  /*0aa0*/  @!P6 FSEL R13, R13, R12, !P3 ;  /* 0x0000000c0d0de208 */ /* 0x000fe20005800000 */
[----:B------:R-:W-:-:S06]  /*0ab0*/  IMAD.MOV.U32 R12, RZ, RZ, RZ ;  /* 0x000000ffff0c7224 */ /* 0x000fcc00078e00ff */
[----:B------:R-:W2:Y:S01]  /*0ac0*/  @P1 LDG.E R12, desc[UR4][R8.64] ;  /* 0x00000004080c1981 */ /* 0x000ea2000c1e1900 */
[----:B------:R-:W-:Y:S02]  /*0ad0*/  SEL R20, R20, 0x7, P5 ;  /* 0x0000000714147807 */ /* 0x000fe40002800000 */
[-C--:B------:R-:W-:Y:S01]  /*0ae0*/  FSETP.NAN.AND P5, PT, R14, R14.reuse, PT ;  /* 0x0000000e0e00720b */ /* 0x080fe20003fa8000 */
[----:B------:R-:W-:Y:S02]  /*0af0*/  VIADD R11, R7, 0x1 ;  /* 0x00000001070b7836 */ /* 0x000fe40000000000 */
[----:B------:R-:W-:Y:S01]  /*0b00*/  IMAD.MOV.U32 R10, RZ, RZ, RZ ;  /* 0x000000ffff0a7224 */ /* 0x000fe200078e00ff */
[----:B--2---:R-:W-:Y:S02]  /*0b10*/  SEL R15, R12, 0xff800000, P1 ;  /* 0xff8000000c0f7807 */ /* 0x004fe40000800000 */
[----:B------:R-:W-:-:S07]  /*0b20*/  FSETP.GEU.AND P1, PT, R13, R14, PT ;  /* 0x0000000e0d00720b */ /* 0x000fce0003f2e000 */
[----:B------:R-:W-:Y:S02]  /*0b30*/  @!P5 FSEL R14, R14, R13, !P1 ;  /* 0x0000000d0e0ed208 */ /* 0x000fe40004800000 */
[----:B------:R-:W-:-:S04]  /*0b40*/  ISETP.GE.U32.AND P5, PT, R11, 0x4, PT ;  /* 0x000000040b00780c */ /* 0x000fc80003fa6070 */
[----:B------:R-:W-:-:S04]  /*0b50*/  ISETP.GT.AND P6, PT, R6, 0x1, !P5 ;  /* 0x000000010600780c */ /* 0x000fc80006fc4270 */
[----:B------:R-:W-:-:S13]  /*0b60*/  ISETP.LT.AND P6, PT, R5, 0x100, P6 ;  /* 0x000001000500780c */ /* 0x000fda00037c1270 */
[----:B------:R-:W2:Y:S01]  /*0b70*/  @P6 LDG.E R10, desc[UR4][R8.64] ;  /* 0x00000004080a6981 */ /* 0x000ea2000c1e1900 */
[----:B------:R-:W-:Y:S02]  /*0b80*/  SEL R20, R20, 0x8, P4 ;  /* 0x0000000814147807 */ /* 0x000fe40002000000 */
[----:B------:R-:W-:Y:S01]  /*0b90*/  FSETP.GEU.AND P4, PT, R14, R15, PT ;  /* 0x0000000f0e00720b */ /* 0x000fe20003f8e000 */
[----:B------:R-:W-:-:S04]  /*0ba0*/  VIADD R13, R5, 0x3 ;  /* 0x00000003050d7836 */ /* 0x000fc80000000000 */
[----:B------:R-:W-:Y:S01]  /*0bb0*/  IMAD.WIDE R12, R13, 0x4, R2 ;  /* 0x000000040d0c7825 */ /* 0x000fe200078e0202 */
[----:B--2---:R-:W-:Y:S02]  /*0bc0*/  SEL R10, R10, 0xff800000, P6 ;  /* 0xff8000000a0a7807 */ /* 0x004fe40003000000 */
[----:B------:R-:W-:-:S13]  /*0bd0*/  FSETP.NAN.AND P6, PT, R15, R15, PT ;  /* 0x0000000f0f00720b */ /* 0x000fda0003fc8000 */
[----:B------:R-:W-:Y:S02]  /*0be0*/  @!P6 FSEL R15, R15, R14, !P4 ;  /* 0x0000000e0f0fe208 */ /* 0x000fe40006000000 */
[----:B------:R-:W-:-:S04]  /*0bf0*/  ISETP.GT.AND P6, PT, R6, RZ, !P5 ;  /* 0x000000ff0600720c */ /* 0x000fc80006fc4270 */
[----:B------:R-:W-:Y:S01]  /*0c00*/  ISETP.LT.AND P6, PT, R5, 0x100, P6 ;  /* 0x000001000500780c */ /* 0x000fe200037c1270 */
[----:B------:R-:W-:-:S12]  /*0c10*/  IMAD.MOV.U32 R14, RZ, RZ, RZ ;  /* 0x000000ffff0e7224 */ /* 0x000fd800078e00ff */
[----:B------:R-:W2:Y:S01]  /*0c20*/  @P6 LDG.E R14, desc[UR4][R12.64] ;  /* 0x000000040c0e6981 */ /* 0x000ea2000c1e1900 */
[----:B------:R-:W-:Y:S02]  /*0c30*/  P2R R18, PR, RZ, 0x10 ;  /* 0x00000010ff127803 */ /* 0x000fe40000000000 */
[----:B------:R-:W-:Y:S02]  /*0c40*/  ISETP.GT.AND P5, PT, R6, -0x1, !P5 ;  /* 0xffffffff0600780c */ /* 0x000fe40006fa4270 */
[----:B------:R-:W-:Y:S02]  /*0c50*/  ISETP.NE.AND P4, PT, R17, RZ, PT ;  /* 0x000000ff1100720c */ /* 0x000fe40003f85270 */
[----:B------:R-:W-:Y:S02]  /*0c60*/  ISETP.LT.AND P5, PT, R5, 0x100, P5 ;  /* 0x000001000500780c */ /* 0x000fe40002fa1270 */
[----:B------:R-:W-:Y:S02]  /*0c70*/  SEL R20, R20, 0x9, P4 ;  /* 0x0000000914147807 */ /* 0x000fe40002000000 */
[----:B------:R-:W-:Y:S01]  /*0c80*/  FSETP.GEU.AND P4, PT, R15, R10, PT ;  /* 0x0000000a0f00720b */ /* 0x000fe20003f8e000 */
[----:B------:R-:W-:-:S04]  /*0c90*/  VIADD R17, R5, 0x4 ;  /* 0x0000000405117836 */ /* 0x000fc80000000000 */
[----:B------:R-:W-:Y:S01]  /*0ca0*/  IMAD.WIDE R16, R17, 0x4, R2 ;  /* 0x0000000411107825 */ /* 0x000fe200078e0202 */
[----:B--2---:R-:W-:Y:S02]  /*0cb0*/  SEL R8, R14, 0xff800000, P6 ;  /* 0xff8000000e087807 */ /* 0x004fe40003000000 */
[----:B------:R-:W-:-:S13]  /*0cc0*/  FSETP.NAN.AND P6, PT, R10, R10, PT ;  /* 0x0000000a0a00720b */ /* 0x000fda0003fc8000 */
[----:B------:R-:W-:Y:S01]  /*0cd0*/  @!P6 FSEL R10, R10, R15, !P4 ;  /* 0x0000000f0a0ae208 */ /* 0x000fe20006000000 */
[----:B------:R-:W-:-:S06]  /*0ce0*/  IMAD.MOV.U32 R15, RZ, RZ, RZ ;  /* 0x000000ffff0f7224 */ /* 0x000fcc00078e00ff */
[----:B------:R-:W2:Y:S01]  /*0cf0*/  @P5 LDG.E R15, desc[UR4][R16.64] ;  /* 0x00000004100f5981 */ /* 0x000ea2000c1e1900 */
[----:B------:R-:W-:Y:S02]  /*0d00*/  SEL R20, R20, 0xa, P2 ;  /* 0x0000000a14147807 */ /* 0x000fe40001000000 */
[----:B------:R-:W-:Y:S02]  /*0d10*/  FSETP.GEU.AND P2, PT, R10, R8, PT ;  /* 0x000000080a00720b */ /* 0x000fe40003f4e000 */
[----:B------:R-:W-:Y:S01]  /*0d20*/  LOP3.LUT R9, R11, R4, RZ, 0xfc, !PT ;  /* 0x000000040b097212 */ /* 0x000fe200078efcff */
[----:B------:R-:W-:-:S04]  /*0d30*/  VIADD R13, R5, 0x5 ;  /* 0x00000005050d7836 */ /* 0x000fc80000000000 */
[----:B------:R-:W-:Y:S01]  /*0d40*/  IMAD.WIDE R12, R13, 0x4, R2 ;  /* 0x000000040d0c7825 */ /* 0x000fe200078e0202 */
[----:B--2---:R-:W-:Y:S02]  /*0d50*/  SEL R15, R15, 0xff800000, P5 ;  /* 0xff8000000f0f7807 */ /* 0x004fe40002800000 */
[----:B------:R-:W-:-:S13]  /*0d60*/  FSETP.NAN.AND P5, PT, R8, R8, PT ;  /* 0x000000080800720b */ /* 0x000fda0003fa8000 */
[----:B------:R-:W-:Y:S02]  /*0d70*/  @!P5 FSEL R8, R8, R10, !P2 ;  /* 0x0000000a0808d208 */ /* 0x000fe40005000000 */
[----:B------:R-:W-:Y:S01]  /*0d80*/  ISETP.LT.U32.AND P5, PT, R9, 0x4, !P0 ;  /* 0x000000040900780c */ /* 0x000fe200047a1070 */
[----:B------:R-:W-:-:S12]  /*0d90*/  IMAD.MOV.U32 R10, RZ, RZ, RZ ;  /* 0x000000ffff0a7224 */ /* 0x000fd800078e00ff */
[----:B------:R-:W2:Y:S01]  /*0da0*/  @P5 LDG.E R10, desc[UR4][R12.64] ;  /* 0x000000040c0a5981 */ /* 0x000ea2000c1e1900 */
[----:B------:R-:W-:Y:S02]  /*0db0*/  ISETP.NE.AND P6, PT, R19, RZ, PT ;  /* 0x000000ff1300720c */ /* 0x000fe40003fc5270 */
[----:B------:R-:W-:Y:S02]  /*0dc0*/  LOP3.LUT R11, R11, R0, RZ, 0xfc, !PT ;  /* 0x000000000b0b7212 */ /* 0x000fe400078efcff */
[----:B------:R-:W-:Y:S02]  /*0dd0*/  SEL R20, R20, 0xb, P6 ;  /* 0x0000000b14147807 */ /* 0x000fe40003000000 */
[----:B------:R-:W-:Y:S01]  /*0de0*/  FSETP.GEU.AND P6, PT, R8, R15, PT ;  /* 0x0000000f0800720b */ /* 0x000fe20003fce000 */
[----:B------:R-:W-:Y:S02]  /*0df0*/  VIADD R9, R5, 0x6 ;  /* 0x0000000605097836 */ /* 0x000fe40000000000 */
[----:B------:R-:W-:Y:S01]  /*0e00*/  IMAD.MOV.U32 R16, RZ, RZ, RZ ;  /* 0x000000ffff107224 */ /* 0x000fe200078e00ff */
[----:B--2---:R-:W-:-:S02]  /*0e10*/  SEL R10, R10, 0xff800000, P5 ;  /* 0xff8000000a0a7807 */ /* 0x004fc40002800000 */
[----:B------:R-:W-:-:S13]  /*0e20*/  FSETP.NAN.AND P5, PT, R15, R15, PT ;  /* 0x0000000f0f00720b */ /* 0x000fda0003fa8000 */
[----:B------:R-:W-:Y:S02]  /*0e30*/  @!P5 FSEL R15, R15, R8, !P6 ;  /* 0x000000080f0fd208 */ /* 0x000fe40007000000 */
[----:B------:R-:W-:Y:S01]  /*0e40*/  ISETP.LT.U32.AND P5, PT, R11, 0x4, !P0 ;  /* 0x000000040b00780c */ /* 0x000fe200047a1070 */
[----:B------:R-:W-:-:S12]  /*0e50*/  IMAD.WIDE R8, R9, 0x4, R2 ;  /* 0x0000000409087825 */ /* 0x000fd800078e0202 */
[----:B------:R-:W2:Y:S01]  /*0e60*/  @P5 LDG.E R16, desc[UR4][R8.64] ;  /* 0x0000000408105981 */ /* 0x000ea2000c1e1900 */
[----:B------:R-:W-:Y:S01]  /*0e70*/  SEL R20, R20, 0xc, P3 ;  /* 0x0000000c14147807 */ /* 0x000fe20001800000 */
[----:B------:R-:W-:Y:S01]  /*0e80*/  VIADD R7, R7, 0x2 ;  /* 0x0000000207077836 */ /* 0x000fe20000000000 */
[-C--:B------:R-:W-:Y:S02]  /*0e90*/  FSETP.GEU.AND P3, PT, R15, R10.reuse, PT ;  /* 0x0000000a0f00720b */ /* 0x080fe40003f6e000 */
[----:B------:R-:W-:Y:S01]  /*0ea0*/  P2R R12, PR, RZ, 0x40 ;  /* 0x00000040ff0c7803 */ /* 0x000fe20000000000 */
[----:B------:R-:W-:Y:S01]  /*0eb0*/  IMAD.MOV.U32 R11, RZ, RZ, RZ ;  /* 0x000000ffff0b7224 */ /* 0x000fe200078e00ff */
[----:B--2---:R-:W-:Y:S02]  /*0ec0*/  SEL R13, R16, 0xff800000, P5 ;  /* 0xff800000100d7807 */ /* 0x004fe40002800000 */
[----:B------:R-:W-:-:S13]  /*0ed0*/  FSETP.NAN.AND P5, PT, R10, R10, PT ;  /* 0x0000000a0a00720b */ /* 0x000fda0003fa8000 */
[----:B------:R-:W-:Y:S02]  /*0ee0*/  @!P5 FSEL R10, R10, R15, !P3 ;  /* 0x0000000f0a0ad208 */ /* 0x000fe40005800000 */
[----:B------:R-:W-:-:S04]  /*0ef0*/  ISETP.GE.U32.AND P5, PT, R7, 0x4, PT ;  /* 0x000000040700780c */ /* 0x000fc80003fa6070 */
[----:B------:R-:W-:-:S04]  /*0f00*/  ISETP.GT.AND P6, PT, R6, 0x1, !P5 ;  /* 0x000000010600780c */ /* 0x000fc80006fc4270 */
[----:B------:R-:W-:-:S13]  /*0f10*/  ISETP.LT.AND P6, PT, R5, 0x100, P6 ;  /* 0x000001000500780c */ /* 0x000fda00037c1270 */
[----:B------:R1:W2:Y:S01]  /*0f20*/  @P6 LDG.E R11, desc[UR4][R8.64] ;  /* 0x00000004080b6981 */ /* 0x0002a2000c1e1900 */
[----:B------:R-:W-:Y:S02]  /*0f30*/  SEL R20, R20, 0xd, P1 ;  /* 0x0000000d14147807 */ /* 0x000fe40000800000 */
[----:B------:R-:W-:Y:S01]  /*0f40*/  FSETP.GEU.AND P1, PT, R10, R13, PT ;  /* 0x0000000d0a00720b */ /* 0x000fe20003f2e000 */
[----:B------:R-:W-:Y:S02]  /*0f50*/  IMAD.MOV.U32 R15, RZ, RZ, RZ ;  /* 0x000000ffff0f7224 */ /* 0x000fe400078e00ff */
[----:B-1----:R-:W-:-:S04]  /*0f60*/  VIADD R9, R5, 0x8 ;  /* 0x0000000805097836 */ /* 0x002fc80000000000 */
[----:B------:R-:W-:Y:S01]  /*0f70*/  IMAD.WIDE R8, R9, 0x4, R2 ;  /* 0x0000000409087825 */ /* 0x000fe200078e0202 */
[----:B--2---:R-:W-:Y:S02]  /*0f80*/  SEL R16, R11, 0xff800000, P6 ;  /* 0xff8000000b107807 */ /* 0x004fe40003000000 */
[----:B------:R-:W-:Y:S01]  /*0f90*/  FSETP.NAN.AND P6, PT, R13, R13, PT ;  /* 0x0000000d0d00720b */ /* 0x000fe20003fc8000 */
[----:B------:R-:W-:-:S12]  /*0fa0*/  VIADD R11, R5, 0x7 ;  /* 0x00000007050b7836 */ /* 0x000fd80000000000 */
[----:B------:R-:W-:Y:S02]  /*0fb0*/  @!P6 FSEL R13, R13, R10, !P1 ;  /* 0x0000000a0d0de208 */ /* 0x000fe40004800000 */
[C---:B------:R-:W-:Y:S02]  /*0fc0*/  ISETP.GT.AND P6, PT, R6.reuse, RZ, !P5 ;  /* 0x000000ff0600720c */ /* 0x040fe40006fc4270 */
[----:B------:R-:W-:Y:S02]  /*0fd0*/  ISETP.GT.AND P5, PT, R6, -0x1, !P5 ;  /* 0xffffffff0600780c */ /* 0x000fe40006fa4270 */
[C---:B------:R-:W-:Y:S02]  /*0fe0*/  ISETP.LT.AND P6, PT, R5.reuse, 0x100, P6 ;  /* 0x000001000500780c */ /* 0x040fe400037c1270 */
[----:B------:R-:W-:Y:S01]  /*0ff0*/  ISETP.LT.AND P5, PT, R5, 0x100, P5 ;  /* 0x000001000500780c */ /* 0x000fe20002fa1270 */
[----:B------:R-:W-:-:S04]  /*1000*/  IMAD.WIDE R10, R11, 0x4, R2 ;  /* 0x000000040b0a7825 */ /* 0x000fc800078e0202 */
[----:B------:R-:W-:-:S06]  /*1010*/  IMAD.MOV.U32 R6, RZ, RZ, RZ ;  /* 0x000000ffff067224 */ /* 0x000fcc00078e00ff */
[----:B------:R1:W2:Y:S04]  /*1020*/  @P6 LDG.E R15, desc[UR4][R10.64] ;  /* 0x000000040a0f6981 */ /* 0x0002a8000c1e1900 */
[----:B------:R-:W3:Y:S01]  /*1030*/  @P5 LDG.E R6, desc[UR4][R8.64] ;  /* 0x0000000408065981 */ /* 0x000ee2000c1e1900 */
[----:B------:R-:W-:Y:S02]  /*1040*/  P2R R14, PR, RZ, 0x10 ;  /* 0x00000010ff0e7803 */ /* 0x000fe40000000000 */
[----:B------:R-:W-:-:S04]  /*1050*/  ISETP.NE.AND P4, PT, R18, RZ, PT ;  /* 0x000000ff1200720c */ /* 0x000fc80003f85270 */
[----:B------:R-:W-:Y:S02]  /*1060*/  SEL R20, R20, 0xe, P4 ;  /* 0x0000000e14147807 */ /* 0x000fe40002000000 */
[----:B------:R-:W-:Y:S02]  /*1070*/  FSETP.NAN.AND P4, PT, R16, R16, PT ;  /* 0x000000101000720b */ /* 0x000fe40003f88000 */
[----:B------:R-:W-:Y:S01]  /*1080*/  LOP3.LUT R4, R7, R4, RZ, 0xfc, !PT ;  /* 0x0000000407047212 */ /* 0x000fe200078efcff */
[----:B-1----:R-:W-:-:S04]  /*1090*/  VIADD R11, R5, 0x9 ;  /* 0x00000009050b7836 */ /* 0x002fc80000000000 */
[----:B------:R-:W-:Y:S01]  /*10a0*/  IMAD.WIDE R10, R11, 0x4, R2 ;  /* 0x000000040b0a7825 */ /* 0x000fe200078e0202 */
[----:B--2---:R-:W-:Y:S02]  /*10b0*/  SEL R15, R15, 0xff800000, P6 ;  /* 0xff8000000f0f7807 */ /* 0x004fe40003000000 */
[----:B------:R-:W-:Y:S02]  /*10c0*/  FSETP.GEU.AND P6, PT, R13, R16, PT ;  /* 0x000000100d00720b */ /* 0x000fe40003fce000 */
[----:B---3--:R-:W-:Y:S02]  /*10d0*/  SEL R6, R6, 0xff800000, P5 ;  /* 0xff80000006067807 */ /* 0x008fe40002800000 */
[----:B------:R-:W-:Y:S02]  /*10e0*/  FSETP.NAN.AND P5, PT, R15, R15, PT ;  /* 0x0000000f0f00720b */ /* 0x000fe40003fa8000 */
[----:B------:R-:W-:Y:S02]  /*10f0*/  @!P4 FSEL R16, R16, R13, !P6 ;  /* 0x0000000d1010c208 */ /* 0x000fe40007000000 */
[----:B------:R-:W-:-:S04]  /*1100*/  ISETP.NE.AND P4, PT, R14, RZ, PT ;  /* 0x000000ff0e00720c */ /* 0x000fc80003f85270 */
[----:B------:R-:W-:Y:S02]  /*1110*/  SEL R20, R20, 0xf, P4 ;  /* 0x0000000f14147807 */ /* 0x000fe40002000000 */
[----:B------:R-:W-:-:S04]  /*1120*/  FSETP.GEU.AND P4, PT, R16, R15, PT ;  /* 0x0000000f1000720b */ /* 0x000fc80003f8e000 */
[----:B------:R-:W-:Y:S02]  /*1130*/  @!P5 FSEL R15, R15, R16, !P4 ;  /* 0x000000100f0fd208 */ /* 0x000fe40006000000 */
[----:B------:R-:W-:Y:S01]  /*1140*/  ISETP.LT.U32.AND P5, PT, R4, 0x4, !P0 ;  /* 0x000000040400780c */ /* 0x000fe200047a1070 */
[----:B------:R-:W-:-:S12]  /*1150*/  IMAD.MOV.U32 R13, RZ, RZ, RZ ;  /* 0x000000ffff0d7224 */ /* 0x000fd800078e00ff */
[----:B------:R-:W2:Y:S01]  /*1160*/  @P5 LDG.E R13, desc[UR4][R10.64] ;  /* 0x000000040a0d5981 */ /* 0x000ea2000c1e1900 */
[----:B------:R-:W-:Y:S02]  /*1170*/  SEL R20, R20, 0x10, P2 ;  /* 0x0000001014147807 */ /* 0x000fe40001000000 */
[----:B------:R-:W-:Y:S02]  /*1180*/  FSETP.GEU.AND P2, PT, R15, R6, PT ;  /* 0x000000060f00720b */ /* 0x000fe40003f4e000 */
[----:B------:R-:W-:Y:S01]  /*1190*/  LOP3.LUT R0, R7, R0, RZ, 0xfc, !PT ;  /* 0x0000000007007212 */ /* 0x000fe200078efcff */
[----:B------:R-:W-:Y:S02]  /*11a0*/  VIADD R9, R5, 0xa ;  /* 0x0000000a05097836 */ /* 0x000fe40000000000 */
[----:B------:R-:W-:Y:S02]  /*11b0*/  IMAD.MOV.U32 R4, RZ, RZ, RZ ;  /* 0x000000ffff047224 */ /* 0x000fe400078e00ff */
[----:B------:R-:W-:-:S02]  /*11c0*/  IMAD.WIDE R2, R9, 0x4, R2 ;  /* 0x0000000409027825 */ /* 0x000fc400078e0202 */
[----:B------:R-:W1:Y:S01]  /*11d0*/  LDC.64 R8, c[0x0][0x218] ;  /* 0x00008600ff087b82 */ /* 0x000e620000000a00 */
[----:B--2---:R-:W-:Y:S02]  /*11e0*/  SEL R13, R13, 0xff800000, P5 ;  /* 0xff8000000d0d7807 */ /* 0x004fe40002800000 */
[----:B------:R-:W-:-:S13]  /*11f0*/  FSETP.NAN.AND P5, PT, R6, R6, PT ;  /* 0x000000060600720b */ /* 0x000fda0003fa8000 */
[----:B------:R-:W-:Y:S02]  /*1200*/  @!P5 FSEL R6, R6, R15, !P2 ;  /* 0x0000000f0606d208 */ /* 0x000fe40005000000 */
[----:B------:R-:W-:-:S13]  /*1210*/  ISETP.LT.U32.AND P5, PT, R0, 0x4, !P0 ;  /* 0x000000040000780c */ /* 0x000fda00047a1070 */
[----:B------:R1:W2:Y:S02]  /*1220*/  @P5 LDG.E R4, desc[UR4][R2.64] ;  /* 0x0000000402045981 */ /* 0x0002a4000c1e1900 */
[----:B-1----:R-:W-:Y:S01]  /*1230*/  IMAD.WIDE R2, R5, 0x4, R8 ;  /* 0x0000000405027825 */ /* 0x002fe200078e0208 */
[----:B--2---:R-:W-:Y:S02]  /*1240*/  SEL R0, R4, 0xff800000, P5 ;  /* 0xff80000004007807 */ /* 0x004fe40002800000 */
[----:B------:R-:W-:-:S04]  /*1250*/  ISETP.NE.AND P5, PT, R12, RZ, PT ;  /* 0x000000ff0c00720c */ /* 0x000fc80003fa5270 */
[----:B------:R-:W-:Y:S02]  /*1260*/  SEL R20, R20, 0x11, P5 ;  /* 0x0000001114147807 */ /* 0x000fe40002800000 */
[-C--:B------:R-:W-:Y:S02]  /*1270*/  FSETP.NAN.AND P5, PT, R13, R13.reuse, PT ;  /* 0x0000000d0d00720b */ /* 0x080fe40003fa8000 */
[----:B------:R-:W-:Y:S02]  /*1280*/  SEL R20, R20, 0x12, P3 ;  /* 0x0000001214147807 */ /* 0x000fe40001800000 */
[----:B------:R-:W-:Y:S02]  /*1290*/  FSETP.NAN.AND P3, PT, R0, R0, PT ;  /* 0x000000000000720b */ /* 0x000fe40003f68000 */
[----:B------:R-:W-:Y:S02]  /*12a0*/  SEL R20, R20, 0x13, P1 ;  /* 0x0000001314147807 */ /* 0x000fe40000800000 */
[----:B------:R-:W-:-:S02]  /*12b0*/  FSETP.GEU.AND P1, PT, R6, R13, PT ;  /* 0x0000000d0600720b */ /* 0x000fc40003f2e000 */
[----:B------:R-:W-:-:S03]  /*12c0*/  SEL R20, R20, 0x14, P6 ;  /* 0x0000001414147807 */ /* 0x000fc60003000000 */
[----:B------:R-:W-:Y:S02]  /*12d0*/  @!P5 FSEL R13, R13, R6, !P1 ;  /* 0x000000060d0dd208 */ /* 0x000fe40004800000 */
[----:B------:R-:W-:Y:S02]  /*12e0*/  SEL R20, R20, 0x15, P4 ;  /* 0x0000001514147807 */ /* 0x000fe40002000000 */
[----:B------:R-:W-:Y:S02]  /*12f0*/  FSETP.GEU.AND P4, PT, R13, R0, PT ;  /* 0x000000000d00720b */ /* 0x000fe40003f8e000 */
[----:B------:R-:W-:Y:S02]  /*1300*/  SEL R20, R20, 0x16, P2 ;  /* 0x0000001614147807 */ /* 0x000fe40001000000 */
[----:B------:R-:W-:Y:S02]  /*1310*/  @!P3 SEL R0, R0, R13, !P4 ;  /* 0x0000000d0000b207 */ /* 0x000fe40006000000 */
[----:B------:R-:W-:-:S02]  /*1320*/  IADD3 R4, P2, R5, UR6, RZ ;  /* 0x0000000605047c10 */ /* 0x000fc4000ff5e0ff */
[----:B------:R-:W-:Y:S01]  /*1330*/  SEL R20, R20, 0x17, P1 ;  /* 0x0000001714147807 */ /* 0x000fe20000800000 */
[----:B------:R1:W-:Y:S01]  /*1340*/  @!P0 STG.E desc[UR4][R2.64], R0 ;  /* 0x0000000002008986 */ /* 0x0003e2000c101904 */
[----:B------:R-:W-:Y:S02]  /*1350*/  LEA.HI.X.SX32 R5, R5, UR7, 0x1, P2 ;  /* 0x0000000705057c11 */ /* 0x000fe400090f0eff */
[----:B------:R-:W-:Y:S01]  /*1360*/  SEL R7, R20, 0x18, P4 ;  /* 0x0000001814077807 */ /* 0x000fe20002000000 */
[----:B------:R-:W-:Y:S06]  /*1370*/  @P0 EXIT ;  /* 0x000000000000094d */ /* 0x000fec0003800000 */
[----:B------:R-:W-:Y:S01]  /*1380*/  STG.E.U8 desc[UR4][R4.64], R7 ;  /* 0x0000000704007986 */ /* 0x000fe2000c101104 */
[----:B------:R-:W-:Y:S05]  /*1390*/  EXIT ;  /* 0x000000000000794d */ /* 0x000fea0003800000 */
.L_x_0:
[----:B------:R-:W-:-:S00]  /*13a0*/  BRA `(.L_x_0) ;  /* 0xfffffffc00fc7947 */ /* 0x000fc0000383ffff */
[----:B------:R-:W-:-:S00]  /*13b0*/  NOP ;  /* 0x0000000000007918 */ /* 0x000fc00000000000 */
        /* <DEDUP_REMOVED lines=12> */
.L_x_1:


//--------------------- .nv.constant0.triton_poi_fused_max_pool2d_with_indices_1 --------------------------
	.section	.nv.constant0.triton_poi_fused_max_pool2d_with_indices_1,"a",@progbits
	.sectionflags	@""
	.align	4
.nv.constant0.triton_poi_fused_max_pool2d_with_indices_1:
	.zero		556
